	.headerflags	@"EF_CUDA_TEXMODE_UNIFIED EF_CUDA_64BIT_ADDRESS EF_CUDA_ACCELERATORS EF_CUDA_SM90 EF_CUDA_VIRTUAL_SM(EF_CUDA_SM90)"
	.elftype	@"ET_EXEC"


//--------------------- .nv.info                  --------------------------
	.section	.nv.info,"",@"SHT_CUDA_INFO"
	.align	4


	//----- nvinfo : EIATTR_REGCOUNT
	.align		4
        /*0000*/ 	.byte	0x04, 0x2f
        /*0002*/ 	.short	(.L_1 - .L_0)
	.align		4
.L_0:
        /*0004*/ 	.word	index@(triton_per_fused_mean_mul_0)
        /*0008*/ 	.word	0x00000011


	//----- nvinfo : EIATTR_MIN_STACK_SIZE
	.align		4
.L_1:
        /*000c*/ 	.byte	0x04, 0x12
        /*000e*/ 	.short	(.L_3 - .L_2)
	.align		4
.L_2:
        /*0010*/ 	.word	index@(triton_per_fused_mean_mul_0)
        /*0014*/ 	.word	0x00000000


	//----- nvinfo : EIATTR_FRAME_SIZE
	.align		4
.L_3:
        /*0018*/ 	.byte	0x04, 0x11
        /*001a*/ 	.short	(.L_5 - .L_4)
	.align		4
.L_4:
        /*001c*/ 	.word	index@(triton_per_fused_mean_mul_0)
        /*0020*/ 	.word	0x00000000


	//----- nvinfo : EIATTR_MIN_STACK_SIZE
	.align		4
.L_5:
        /*0024*/ 	.byte	0x04, 0x12
        /*0026*/ 	.short	(.L_7 - .L_6)
	.align		4
.L_6:
        /*0028*/ 	.word	index@(triton_per_fused_mean_mul_0)
        /*002c*/ 	.word	0x00000000
.L_7:


//--------------------- .nv.info.triton_per_fused_mean_mul_0 --------------------------
	.section	.nv.info.triton_per_fused_mean_mul_0,"",@"SHT_CUDA_INFO"
	.sectionflags	@""
	.align	4


	//----- nvinfo : EIATTR_CUDA_API_VERSION
	.align		4
        /*0000*/ 	.byte	0x04, 0x37
        /*0002*/ 	.short	(.L_9 - .L_8)
.L_8:
        /*0004*/ 	.word	0x0000007c


	//----- nvinfo : EIATTR_KPARAM_INFO
	.align		4
.L_9:
        /*0008*/ 	.byte	0x04, 0x17
        /*000a*/ 	.short	(.L_11 - .L_10)
.L_10:
        /*000c*/ 	.word	0x00000000
        /*0010*/ 	.short	0x0005
        /*0012*/ 	.short	0x0024
        /*0014*/ 	.byte	0x00, 0xf0, 0x11, 0x00


	//----- nvinfo : EIATTR_KPARAM_INFO
	.align		4
.L_11:
        /*0018*/ 	.byte	0x04, 0x17
        /*001a*/ 	.short	(.L_13 - .L_12)
.L_12:
        /*001c*/ 	.word	0x00000000
        /*0020*/ 	.short	0x0004
        /*0022*/ 	.short	0x0020
        /*0024*/ 	.byte	0x00, 0xf0, 0x11, 0x00


	//----- nvinfo : EIATTR_KPARAM_INFO
	.align		4
.L_13:
        /*0028*/ 	.byte	0x04, 0x17
        /*002a*/ 	.short	(.L_15 - .L_14)
.L_14:
        /*002c*/ 	.word	0x00000000
        /*0030*/ 	.short	0x0003
        /*0032*/ 	.short	0x0018
        /*0034*/ 	.byte	0x00, 0xf4, 0x21, 0x00


	//----- nvinfo : EIATTR_KPARAM_INFO
	.align		4
.L_15:
        /*0038*/ 	.byte	0x04, 0x17
        /*003a*/ 	.short	(.L_17 - .L_16)
.L_16:
        /*003c*/ 	.word	0x00000000
        /*0040*/ 	.short	0x0002
        /*0042*/ 	.short	0x0010
        /*0044*/ 	.byte	0x00, 0xf4, 0x21, 0x00


	//----- nvinfo : EIATTR_KPARAM_INFO
	.align		4
.L_17:
        /*0048*/ 	.byte	0x04, 0x17
        /*004a*/ 	.short	(.L_19 - .L_18)
.L_18:
        /*004c*/ 	.word	0x00000000
        /*0050*/ 	.short	0x0001
        /*0052*/ 	.short	0x0008
        /*0054*/ 	.byte	0x00, 0xf4, 0x21, 0x00


	//----- nvinfo : EIATTR_KPARAM_INFO
	.align		4
.L_19:
        /*0058*/ 	.byte	0x04, 0x17
        /*005a*/ 	.short	(.L_21 - .L_20)
.L_20:
        /*005c*/ 	.word	0x00000000
        /*0060*/ 	.short	0x0000
        /*0062*/ 	.short	0x0000
        /*0064*/ 	.byte	0x00, 0xf4, 0x21, 0x00


	//----- nvinfo : EIATTR_SPARSE_MMA_MASK
	.align		4
.L_21:
        /*0068*/ 	.byte	0x03, 0x50
        /*006a*/ 	.short	0x0000


	//----- nvinfo : EIATTR_MAXREG_COUNT
	.align		4
        /*006c*/ 	.byte	0x03, 0x1b
        /*006e*/ 	.short	0x00ff


	//----- nvinfo : EIATTR_COOP_GROUP_MASK_REGIDS
	.align		4
        /*0070*/ 	.byte	0x04, 0x29
        /*0072*/ 	.short	(.L_23 - .L_22)


	//   ....[0]....
.L_22:
        /*0074*/ 	.word	0xffffffff


	//   ....[1]....
        /*0078*/ 	.word	0xffffffff


	//   ....[2]....
        /*007c*/ 	.word	0xffffffff


	//   ....[3]....
        /*0080*/ 	.word	0xffffffff


	//----- nvinfo : EIATTR_COOP_GROUP_INSTR_OFFSETS
	.align		4
.L_23:
        /*0084*/ 	.byte	0x04, 0x28
        /*0086*/ 	.short	(.L_25 - .L_24)


	//   ....[0]....
.L_24:
        /*0088*/ 	.word	0x00000140


	//   ....[1]....
        /*008c*/ 	.word	0x000001a0


	//   ....[2]....
        /*0090*/ 	.word	0x00000200


	//   ....[3]....
        /*0094*/ 	.word	0x000002c0


	//----- nvinfo : EIATTR_EXIT_INSTR_OFFSETS
	.align		4
.L_25:
        /*0098*/ 	.byte	0x04, 0x1c
        /*009a*/ 	.short	(.L_27 - .L_26)


	//   ....[0]....
.L_26:
        /*009c*/ 	.word	0x00000330


	//   ....[1]....
        /*00a0*/ 	.word	0x00000360


	//----- nvinfo : EIATTR_REQNTID
	.align		4
.L_27:
        /*00a4*/ 	.byte	0x04, 0x10
        /*00a6*/ 	.short	(.L_29 - .L_28)
.L_28:
        /*00a8*/ 	.word	0x00000040
        /*00ac*/ 	.word	0x00000001
        /*00b0*/ 	.word	0x00000001


	//----- nvinfo : EIATTR_CBANK_PARAM_SIZE
	.align		4
.L_29:
        /*00b4*/ 	.byte	0x03, 0x19
        /*00b6*/ 	.short	0x0028


	//----- nvinfo : EIATTR_PARAM_CBANK
	.align		4
        /*00b8*/ 	.byte	0x04, 0x0a
        /*00ba*/ 	.short	(.L_31 - .L_30)
	.align		4
.L_30:
        /*00bc*/ 	.word	index@(.nv.constant0.triton_per_fused_mean_mul_0)
        /*00c0*/ 	.short	0x0210
        /*00c2*/ 	.short	0x0028


	//----- nvinfo : EIATTR_SW_WAR
	.align		4
.L_31:
        /*00c4*/ 	.byte	0x04, 0x36
        /*00c6*/ 	.short	(.L_33 - .L_32)
.L_32:
        /*00c8*/ 	.word	0x00000008
.L_33:


//--------------------- .nv.callgraph             --------------------------
	.section	.nv.callgraph,"",@"SHT_CUDA_CALLGRAPH"
	.align	4
	.sectionentsize	8
	.align		4
        /*0000*/ 	.word	0x00000000
	.align		4
        /*0004*/ 	.word	0xffffffff
	.align		4
        /*0008*/ 	.word	0x00000000
	.align		4
        /*000c*/ 	.word	0xfffffffe
	.align		4
        /*0010*/ 	.word	0x00000000
	.align		4
        /*0014*/ 	.word	0xfffffffd
	.align		4
        /*0018*/ 	.word	0x00000000
	.align		4
        /*001c*/ 	.word	0xfffffffc


//--------------------- .text.triton_per_fused_mean_mul_0 --------------------------
	.section	.text.triton_per_fused_mean_mul_0,"ax",@progbits
	.sectionflags	@"SHF_BARRIERS=1"
	.align	128
        .global         triton_per_fused_mean_mul_0
        .type           triton_per_fused_mean_mul_0,@function
        .size           triton_per_fused_mean_mul_0,(.L_x_1 - triton_per_fused_mean_mul_0)
        .other          triton_per_fused_mean_mul_0,@"STO_CUDA_ENTRY STV_DEFAULT"
triton_per_fused_mean_mul_0:
.text.triton_per_fused_mean_mul_0:
[----:B------:R-:W0:Y:S02]  /*0000*/  LDC R1, c[0x0][0x28] ;  /* 0x00000a00ff017b82 */ /* 0x000e240000000800 */
[----:B------:R-:W1:Y:S01]  /*0010*/  S2R R12, SR_TID.X ;  /* 0x00000000000c7919 */ /* 0x000e620000002100 */
[----:B------:R-:W2:Y:S01]  /*0020*/  LDC.64 R4, c[0x0][0x218] ;  /* 0x00008600ff047b82 */ /* 0x000ea20000000a00 */
[----:B------:R-:W-:Y:S01]  /*0030*/  ULDC.64 UR4, c[0x0][0x208] ;  /* 0x0000820000047ab9 */ /* 0x000fe20000000a00 */
[----:B------:R-:W3:Y:S06]  /*0040*/  S2R R0, SR_CTAID.X ;  /* 0x0000000000007919 */ /* 0x000eec0000002500 */
[----:B------:R-:W4:Y:S01]  /*0050*/  LDC.64 R6, c[0x0][0x220] ;  /* 0x00008800ff067b82 */ /* 0x000f220000000a00 */
[----:B------:R-:W-:-:S02]  /*0060*/  CS2R R8, SRZ ;  /* 0x0000000000087805 */ /* 0x000fc4000001ff00 */
[----:B-1----:R-:W-:Y:S02]  /*0070*/  LOP3.LUT R3, R12, 0xf, RZ, 0xc0, !PT ;  /* 0x0000000f0c037812 */ /* 0x002fe400078ec0ff */
[C---:B---3--:R-:W-:Y:S02]  /*0080*/  ISETP.GE.AND P1, PT, R0.reuse, 0x10, PT ;  /* 0x000000100000780c */ /* 0x048fe40003f26270 */
[----:B------:R-:W-:Y:S01]  /*0090*/  LEA R2, R0, R3, 0x4 ;  /* 0x0000000300027211 */ /* 0x000fe200078e20ff */
[----:B------:R-:W-:-:S04]  /*00a0*/  HFMA2.MMA R3, -RZ, RZ, 0, 0 ;  /* 0x00000000ff037435 */ /* 0x000fc800000001ff */
[----:B--2---:R-:W-:-:S06]  /*00b0*/  IMAD.WIDE R4, R2, 0x4, R4 ;  /* 0x0000000402047825 */ /* 0x004fcc00078e0204 */
[----:B------:R-:W2:Y:S01]  /*00c0*/  @!P1 LDG.E R3, desc[UR4][R4.64] ;  /* 0x0000000404039981 */ /* 0x000ea2000c1e1900 */
[----:B----4-:R-:W-:-:S03]  /*00d0*/  IMAD.WIDE R6, R0, 0x4, R6 ;  /* 0x0000000400067825 */ /* 0x010fc600078e0206 */
[----:B------:R1:W3:Y:S04]  /*00e0*/  @!P1 LDG.E R8, desc[UR4][R4.64] ;  /* 0x0000000404089981 */ /* 0x0002e8000c1e1900 */
[----:B------:R-:W4:Y:S01]  /*00f0*/  @!P1 LDG.E.EL R9, desc[UR4][R6.64] ;  /* 0x0000000406099981 */ /* 0x000f22000c2e1900 */
[----:B------:R-:W-:Y:S02]  /*0100*/  MOV R14, 0x3e800000 ;  /* 0x3e800000000e7802 */ /* 0x000fe40000000f00 */
[----:B--2---:R-:W-:-:S04]  /*0110*/  SEL R3, R3, RZ, !P1 ;  /* 0x000000ff03037207 */ /* 0x004fc80004800000 */
[----:B------:R-:W-:Y:S01]  /*0120*/  FSEL R3, R3, RZ, !P1 ;  /* 0x000000ff03037208 */ /* 0x000fe20004800000 */
[----:B----4-:R-:W-:-:S04]  /*0130*/  FADD R9, RZ, -R9 ;  /* 0x80000009ff097221 */ /* 0x010fc80000000000 */
[----:B------:R-:W2:Y:S01]  /*0140*/  SHFL.BFLY PT, R10, R3, 0x8, 0x1f ;  /* 0x0d001f00030a7f89 */ /* 0x000ea200000e0000 */
[----:B------:R-:W-:-:S05]  /*0150*/  FMUL R11, R9, 1.4426950216293334961 ;  /* 0x3fb8aa3b090b7820 */ /* 0x000fca0000400000 */
[----:B------:R-:W-:-:S13]  /*0160*/  FSETP.GEU.AND P0, PT, R11, -126, PT ;  /* 0xc2fc00000b00780b */ /* 0x000fda0003f0e000 */
[----:B------:R-:W-:Y:S01]  /*0170*/  @!P0 FMUL R11, R11, 0.5 ;  /* 0x3f0000000b0b8820 */ /* 0x000fe20000400000 */
[----:B--2---:R-:W-:-:S03]  /*0180*/  FADD R10, R3, R10 ;  /* 0x0000000a030a7221 */ /* 0x004fc60000000000 */
[----:B------:R-:W2:Y:S02]  /*0190*/  MUFU.EX2 R6, R11 ;  /* 0x0000000b00067308 */ /* 0x000ea40000000800 */
[----:B------:R-:W4:Y:S01]  /*01a0*/  SHFL.BFLY PT, R9, R10, 0x4, 0x1f ;  /* 0x0c801f000a097f89 */ /* 0x000f2200000e0000 */
[----:B--2---:R-:W-:-:S04]  /*01b0*/  @!P0 FMUL R6, R6, R6 ;  /* 0x0000000606068220 */ /* 0x004fc80000400000 */
[----:B------:R-:W-:Y:S02]  /*01c0*/  FADD R13, R6, 1 ;  /* 0x3f800000060d7421 */ /* 0x000fe40000000000 */
[----:B------:R-:W2:Y:S03]  /*01d0*/  LDC.64 R6, c[0x0][0x228] ;  /* 0x00008a00ff067b82 */ /* 0x000ea60000000a00 */
[----:B------:R-:W-:Y:S01]  /*01e0*/  FSETP.GT.AND P2, PT, R13, 8.50705917302346158658e+37, PT ;  /* 0x7e8000000d00780b */ /* 0x000fe20003f44000 */
[----:B----4-:R-:W-:-:S05]  /*01f0*/  FADD R9, R10, R9 ;  /* 0x000000090a097221 */ /* 0x010fca0000000000 */
[----:B-1----:R-:W1:Y:S07]  /*0200*/  SHFL.BFLY PT, R4, R9, 0x2, 0x1f ;  /* 0x0c401f0009047f89 */ /* 0x002e6e00000e0000 */
[----:B------:R-:W-:-:S06]  /*0210*/  @P2 FMUL R13, R13, 0.25 ;  /* 0x3e8000000d0d2820 */ /* 0x000fcc0000400000 */
[----:B------:R-:W4:Y:S01]  /*0220*/  MUFU.RCP R13, R13 ;  /* 0x0000000d000d7308 */ /* 0x000f220000001000 */
[----:B------:R-:W-:Y:S02]  /*0230*/  LOP3.LUT P0, RZ, R12, 0x30, RZ, 0xc0, !PT ;  /* 0x000000300cff7812 */ /* 0x000fe4000780c0ff */
[----:B------:R-:W-:Y:S02]  /*0240*/  FSEL R14, R14, 1, P2 ;  /* 0x3f8000000e0e7808 */ /* 0x000fe40001000000 */
[----:B------:R-:W-:Y:S01]  /*0250*/  ISETP.LT.AND P0, PT, R0, 0x10, !P0 ;  /* 0x000000100000780c */ /* 0x000fe20004701270 */
[----:B--2---:R-:W-:-:S04]  /*0260*/  IMAD.WIDE R6, R2, 0x4, R6 ;  /* 0x0000000402067825 */ /* 0x004fc800078e0206 */
[----:B-1----:R-:W-:Y:S01]  /*0270*/  FADD R3, R9, R4 ;  /* 0x0000000409037221 */ /* 0x002fe20000000000 */
[----:B---3--:R-:W-:Y:S01]  /*0280*/  SEL R9, R8, RZ, !P1 ;  /* 0x000000ff08097207 */ /* 0x008fe20004800000 */
[----:B----4-:R-:W-:Y:S01]  /*0290*/  FMUL R14, R13, R14 ;  /* 0x0000000e0d0e7220 */ /* 0x010fe20000400000 */
[----:B------:R-:W1:Y:S03]  /*02a0*/  LDC.64 R4, c[0x0][0x210] ;  /* 0x00008400ff047b82 */ /* 0x000e660000000a00 */
[----:B------:R-:W-:Y:S01]  /*02b0*/  FMUL R9, R9, R14 ;  /* 0x0000000e09097220 */ /* 0x000fe20000400000 */
[----:B------:R-:W2:Y:S04]  /*02c0*/  SHFL.BFLY PT, R10, R3, 0x1, 0x1f ;  /* 0x0c201f00030a7f89 */ /* 0x000ea800000e0000 */
[----:B------:R3:W-:Y:S01]  /*02d0*/  @P0 STG.E desc[UR4][R6.64], R9 ;  /* 0x0000000906000986 */ /* 0x0007e2000c101904 */
[----:B------:R-:W-:Y:S01]  /*02e0*/  BAR.SYNC.DEFER_BLOCKING 0x0 ;  /* 0x0000000000007b1d */ /* 0x000fe20000010000 */
[----:B------:R-:W-:-:S04]  /*02f0*/  LOP3.LUT P1, RZ, R12, 0x3f, RZ, 0xc0, !PT ;  /* 0x0000003f0cff7812 */ /* 0x000fc8000782c0ff */
[C---:B------:R-:W-:Y:S01]  /*0300*/  ISETP.LT.AND P1, PT, R0.reuse, 0x10, !P1 ;  /* 0x000000100000780c */ /* 0x040fe20004f21270 */
[----:B-1----:R-:W-:-:S04]  /*0310*/  IMAD.WIDE R4, R0, 0x4, R4 ;  /* 0x0000000400047825 */ /* 0x002fc800078e0204 */
[----:B--2---:R-:W-:-:S08]  /*0320*/  FADD R10, R3, R10 ;  /* 0x0000000a030a7221 */ /* 0x004fd00000000000 */
[----:B---3--:R-:W-:Y:S05]  /*0330*/  @!P1 EXIT ;  /* 0x000000000000994d */ /* 0x008fea0003800000 */
[----:B------:R-:W-:-:S05]  /*0340*/  FMUL R3, R10, 0.0625 ;  /* 0x3d8000000a037820 */ /* 0x000fca0000400000 */
[----:B------:R-:W-:Y:S01]  /*0350*/  STG.E desc[UR4][R4.64], R3 ;  /* 0x0000000304007986 */ /* 0x000fe2000c101904 */
[----:B------:R-:W-:Y:S05]  /*0360*/  EXIT ;  /* 0x000000000000794d */ /* 0x000fea0003800000 */
.L_x_0:
[----:B------:R-:W-:-:S00]  /*0370*/  BRA `(.L_x_0) ;  /* 0xfffffffc00fc7947 */ /* 0x000fc0000383ffff */
[----:B------:R-:W-:-:S00]  /*0380*/  NOP ;  /* 0x0000000000007918 */ /* 0x000fc00000000000 */
[----:B------:R-:W-:-:S00]  /*0390*/  NOP ;  /* 0x0000000000007918 */ /* 0x000fc00000000000 */
[----:B------:R-:W-:-:S00]  /*03a0*/  NOP ;  /* 0x0000000000007918 */ /* 0x000fc00000000000 */
[----:B------:R-:W-:-:S00]  /*03b0*/  NOP ;  /* 0x0000000000007918 */ /* 0x000fc00000000000 */
[----:B------:R-:W-:-:S00]  /*03c0*/  NOP ;  /* 0x0000000000007918 */ /* 0x000fc00000000000 */
[----:B------:R-:W-:-:S00]  /*03d0*/  NOP ;  /* 0x0000000000007918 */ /* 0x000fc00000000000 */
[----:B------:R-:W-:-:S00]  /*03e0*/  NOP ;  /* 0x0000000000007918 */ /* 0x000fc00000000000 */
[----:B------:R-:W-:-:S00]  /*03f0*/  NOP ;  /* 0x0000000000007918 */ /* 0x000fc00000000000 */
.L_x_1:


//--------------------- .nv.constant0.triton_per_fused_mean_mul_0 --------------------------
	.section	.nv.constant0.triton_per_fused_mean_mul_0,"a",@progbits
	.sectionflags	@""
	.align	4
.nv.constant0.triton_per_fused_mean_mul_0:
	.zero		568
